//
// Generated by NVIDIA NVVM Compiler
//
// Compiler Build ID: CL-36424714
// Cuda compilation tools, release 13.0, V13.0.88
// Based on NVVM 20.0.0
//

.version 9.0
.target sm_100
.address_size 64

	// .globl	_Z27generate_gold_cluster_jumpsPmihhhh
.shared .align 1 .u8 shared_gold_bias_$_0;
.shared .align 1 .u8 shared_gold_bias_$_1;
.shared .align 1 .u8 shared_gold_bias_$_2;
.shared .align 1 .u8 shared_gold_bias_$_3;

.visible .entry _Z27generate_gold_cluster_jumpsPmihhhh(
	.param .u64 .ptr .align 1 _Z27generate_gold_cluster_jumpsPmihhhh_param_0,
	.param .u32 _Z27generate_gold_cluster_jumpsPmihhhh_param_1,
	.param .u8 _Z27generate_gold_cluster_jumpsPmihhhh_param_2,
	.param .u8 _Z27generate_gold_cluster_jumpsPmihhhh_param_3,
	.param .u8 _Z27generate_gold_cluster_jumpsPmihhhh_param_4,
	.param .u8 _Z27generate_gold_cluster_jumpsPmihhhh_param_5
)
{
	.reg .pred 	%p<32>;
	.reg .b16 	%rs<5>;
	.reg .b32 	%r<94>;
	.reg .b64 	%rd<36>;

	ld.param.u64 	%rd9, [_Z27generate_gold_cluster_jumpsPmihhhh_param_0];
	ld.param.u32 	%r9, [_Z27generate_gold_cluster_jumpsPmihhhh_param_1];
	ld.param.u8 	%rs1, [_Z27generate_gold_cluster_jumpsPmihhhh_param_2];
	ld.param.u8 	%rs2, [_Z27generate_gold_cluster_jumpsPmihhhh_param_3];
	ld.param.u8 	%rs3, [_Z27generate_gold_cluster_jumpsPmihhhh_param_4];
	ld.param.u8 	%rs4, [_Z27generate_gold_cluster_jumpsPmihhhh_param_5];
	cvta.to.global.u64 	%rd1, %rd9;
	mov.u32 	%r1, %tid.x;
	mov.u32 	%r10, %tid.y;
	mov.u32 	%r11, %tid.z;
	or.b32  	%r12, %r10, %r11;
	or.b32  	%r13, %r12, %r1;
	setp.ne.s32 	%p1, %r13, 0;
	@%p1 bra 	$L__BB0_2;
	st.shared.u8 	[shared_gold_bias_$_0], %rs1;
	st.shared.u8 	[shared_gold_bias_$_1], %rs2;
	st.shared.u8 	[shared_gold_bias_$_2], %rs3;
	st.shared.u8 	[shared_gold_bias_$_3], %rs4;
$L__BB0_2:
	bar.sync 	0;
	mov.u32 	%r14, %ctaid.x;
	mov.u32 	%r15, %ntid.x;
	mad.lo.s32 	%r2, %r14, %r15, %r1;
	setp.ge.s32 	%p2, %r2, %r9;
	@%p2 bra 	$L__BB0_10;
	mul.wide.s32 	%rd2, %r2, 997;
	ld.shared.u8 	%r3, [shared_gold_bias_$_0];
	ld.shared.u8 	%r4, [shared_gold_bias_$_1];
	ld.shared.u8 	%r5, [shared_gold_bias_$_2];
	ld.shared.u8 	%r6, [shared_gold_bias_$_3];
	mov.b32 	%r93, 0;
$L__BB0_4:
	cvt.u64.u32 	%rd10, %r93;
	add.s64 	%rd3, %rd2, %rd10;
	mul.hi.u64 	%rd11, %rd3, 4835703278458516699;
	shr.u64 	%rd12, %rd11, 18;
	mul.lo.s64 	%rd13, %rd12, 1000000;
	sub.s64 	%rd14, %rd3, %rd13;
	add.s64 	%rd35, %rd14, 1;
	cvt.u32.u64 	%r17, %rd35;
	mul.hi.u32 	%r18, %r17, 477218589;
	mul.lo.s32 	%r19, %r18, 9;
	sub.s32 	%r20, %r17, %r19;
	setp.eq.s32 	%p3, %r20, %r3;
	mul.hi.u32 	%r21, %r17, 159072863;
	mul.lo.s32 	%r22, %r21, 27;
	sub.s32 	%r23, %r17, %r22;
	setp.eq.s32 	%p4, %r23, %r4;
	and.pred  	%p5, %p3, %p4;
	mul.hi.u32 	%r26, %r17, 53024288;
	mul.lo.s32 	%r27, %r26, 81;
	sub.s32 	%r28, %r17, %r27;
	setp.eq.s32 	%p6, %r28, %r5;
	and.pred  	%p7, %p5, %p6;
	mul.hi.u32 	%r31, %r17, 1431655766;
	mul.lo.s32 	%r32, %r31, 3;
	sub.s32 	%r33, %r17, %r32;
	setp.eq.s32 	%p8, %r33, %r6;
	and.pred  	%p9, %p7, %p8;
	@%p9 bra 	$L__BB0_11;
	add.s64 	%rd15, %rd3, 1;
	mul.hi.u64 	%rd16, %rd15, 4835703278458516699;
	shr.u64 	%rd17, %rd16, 18;
	mul.lo.s64 	%rd18, %rd17, 1000000;
	sub.s64 	%rd19, %rd15, %rd18;
	add.s64 	%rd35, %rd19, 1;
	cvt.u32.u64 	%r36, %rd35;
	mul.hi.u32 	%r37, %r36, 477218589;
	mul.lo.s32 	%r38, %r37, 9;
	sub.s32 	%r39, %r36, %r38;
	setp.eq.s32 	%p10, %r39, %r3;
	mul.hi.u32 	%r40, %r36, 159072863;
	mul.lo.s32 	%r41, %r40, 27;
	sub.s32 	%r42, %r36, %r41;
	setp.eq.s32 	%p11, %r42, %r4;
	and.pred  	%p12, %p10, %p11;
	mul.hi.u32 	%r45, %r36, 53024288;
	mul.lo.s32 	%r46, %r45, 81;
	sub.s32 	%r47, %r36, %r46;
	setp.eq.s32 	%p13, %r47, %r5;
	and.pred  	%p14, %p12, %p13;
	mul.hi.u32 	%r50, %r36, 1431655766;
	mul.lo.s32 	%r51, %r50, 3;
	sub.s32 	%r52, %r36, %r51;
	setp.eq.s32 	%p15, %r52, %r6;
	and.pred  	%p16, %p14, %p15;
	@%p16 bra 	$L__BB0_11;
	add.s64 	%rd20, %rd3, 2;
	mul.hi.u64 	%rd21, %rd20, 4835703278458516699;
	shr.u64 	%rd22, %rd21, 18;
	mul.lo.s64 	%rd23, %rd22, 1000000;
	sub.s64 	%rd24, %rd20, %rd23;
	add.s64 	%rd35, %rd24, 1;
	cvt.u32.u64 	%r55, %rd35;
	mul.hi.u32 	%r56, %r55, 477218589;
	mul.lo.s32 	%r57, %r56, 9;
	sub.s32 	%r58, %r55, %r57;
	setp.eq.s32 	%p17, %r58, %r3;
	mul.hi.u32 	%r59, %r55, 159072863;
	mul.lo.s32 	%r60, %r59, 27;
	sub.s32 	%r61, %r55, %r60;
	setp.eq.s32 	%p18, %r61, %r4;
	and.pred  	%p19, %p17, %p18;
	mul.hi.u32 	%r64, %r55, 53024288;
	mul.lo.s32 	%r65, %r64, 81;
	sub.s32 	%r66, %r55, %r65;
	setp.eq.s32 	%p20, %r66, %r5;
	and.pred  	%p21, %p19, %p20;
	mul.hi.u32 	%r69, %r55, 1431655766;
	mul.lo.s32 	%r70, %r69, 3;
	sub.s32 	%r71, %r55, %r70;
	setp.eq.s32 	%p22, %r71, %r6;
	and.pred  	%p23, %p21, %p22;
	@%p23 bra 	$L__BB0_11;
	add.s64 	%rd25, %rd3, 3;
	mul.hi.u64 	%rd26, %rd25, 4835703278458516699;
	shr.u64 	%rd27, %rd26, 18;
	mul.lo.s64 	%rd28, %rd27, 1000000;
	sub.s64 	%rd29, %rd25, %rd28;
	add.s64 	%rd35, %rd29, 1;
	cvt.u32.u64 	%r74, %rd35;
	mul.hi.u32 	%r75, %r74, 477218589;
	mul.lo.s32 	%r76, %r75, 9;
	sub.s32 	%r77, %r74, %r76;
	setp.eq.s32 	%p24, %r77, %r3;
	mul.hi.u32 	%r78, %r74, 159072863;
	mul.lo.s32 	%r79, %r78, 27;
	sub.s32 	%r80, %r74, %r79;
	setp.eq.s32 	%p25, %r80, %r4;
	and.pred  	%p26, %p24, %p25;
	mul.hi.u32 	%r83, %r74, 53024288;
	mul.lo.s32 	%r84, %r83, 81;
	sub.s32 	%r85, %r74, %r84;
	setp.eq.s32 	%p27, %r85, %r5;
	and.pred  	%p28, %p26, %p27;
	mul.hi.u32 	%r88, %r74, 1431655766;
	mul.lo.s32 	%r89, %r88, 3;
	sub.s32 	%r90, %r74, %r89;
	setp.eq.s32 	%p29, %r90, %r6;
	and.pred  	%p30, %p28, %p29;
	@%p30 bra 	$L__BB0_11;
	add.s32 	%r93, %r93, 4;
	setp.eq.s32 	%p31, %r93, 1000;
	@%p31 bra 	$L__BB0_9;
	bra.uni 	$L__BB0_4;
$L__BB0_9:
	mul.wide.s32 	%rd30, %r2, 8;
	add.s64 	%rd31, %rd1, %rd30;
	mov.b64 	%rd32, 1;
	st.global.u64 	[%rd31], %rd32;
$L__BB0_10:
	ret;
$L__BB0_11:
	mul.wide.s32 	%rd33, %r2, 8;
	add.s64 	%rd34, %rd1, %rd33;
	st.global.u64 	[%rd34], %rd35;
	bra.uni 	$L__BB0_10;

}
	// .globl	_Z23gold_cluster_batch_stepPmS_S_S_S_ihhhh
.visible .entry _Z23gold_cluster_batch_stepPmS_S_S_S_ihhhh(
	.param .u64 .ptr .align 1 _Z23gold_cluster_batch_stepPmS_S_S_S_ihhhh_param_0,
	.param .u64 .ptr .align 1 _Z23gold_cluster_batch_stepPmS_S_S_S_ihhhh_param_1,
	.param .u64 .ptr .align 1 _Z23gold_cluster_batch_stepPmS_S_S_S_ihhhh_param_2,
	.param .u64 .ptr .align 1 _Z23gold_cluster_batch_stepPmS_S_S_S_ihhhh_param_3,
	.param .u64 .ptr .align 1 _Z23gold_cluster_batch_stepPmS_S_S_S_ihhhh_param_4,
	.param .u32 _Z23gold_cluster_batch_stepPmS_S_S_S_ihhhh_param_5,
	.param .u8 _Z23gold_cluster_batch_stepPmS_S_S_S_ihhhh_param_6,
	.param .u8 _Z23gold_cluster_batch_stepPmS_S_S_S_ihhhh_param_7,
	.param .u8 _Z23gold_cluster_batch_stepPmS_S_S_S_ihhhh_param_8,
	.param .u8 _Z23gold_cluster_batch_stepPmS_S_S_S_ihhhh_param_9
)
{
	.reg .pred 	%p<3>;
	.reg .b16 	%rs<5>;
	.reg .b32 	%r<12>;
	.reg .b64 	%rd<37>;

	ld.param.u64 	%rd1, [_Z23gold_cluster_batch_stepPmS_S_S_S_ihhhh_param_0];
	ld.param.u64 	%rd2, [_Z23gold_cluster_batch_stepPmS_S_S_S_ihhhh_param_1];
	ld.param.u64 	%rd3, [_Z23gold_cluster_batch_stepPmS_S_S_S_ihhhh_param_2];
	ld.param.u64 	%rd4, [_Z23gold_cluster_batch_stepPmS_S_S_S_ihhhh_param_3];
	ld.param.u64 	%rd5, [_Z23gold_cluster_batch_stepPmS_S_S_S_ihhhh_param_4];
	ld.param.u32 	%r3, [_Z23gold_cluster_batch_stepPmS_S_S_S_ihhhh_param_5];
	ld.param.u8 	%rs1, [_Z23gold_cluster_batch_stepPmS_S_S_S_ihhhh_param_6];
	ld.param.u8 	%rs2, [_Z23gold_cluster_batch_stepPmS_S_S_S_ihhhh_param_7];
	ld.param.u8 	%rs3, [_Z23gold_cluster_batch_stepPmS_S_S_S_ihhhh_param_8];
	ld.param.u8 	%rs4, [_Z23gold_cluster_batch_stepPmS_S_S_S_ihhhh_param_9];
	mov.u32 	%r1, %tid.x;
	mov.u32 	%r4, %tid.y;
	mov.u32 	%r5, %tid.z;
	or.b32  	%r6, %r4, %r5;
	or.b32  	%r7, %r6, %r1;
	setp.ne.s32 	%p1, %r7, 0;
	@%p1 bra 	$L__BB1_2;
	st.shared.u8 	[shared_gold_bias_$_0], %rs1;
	st.shared.u8 	[shared_gold_bias_$_1], %rs2;
	st.shared.u8 	[shared_gold_bias_$_2], %rs3;
	st.shared.u8 	[shared_gold_bias_$_3], %rs4;
$L__BB1_2:
	bar.sync 	0;
	mov.u32 	%r8, %ctaid.x;
	mov.u32 	%r9, %ntid.x;
	mad.lo.s32 	%r2, %r8, %r9, %r1;
	setp.ge.s32 	%p2, %r2, %r3;
	@%p2 bra 	$L__BB1_4;
	mul.lo.s32 	%r10, %r2, 12;
	cvta.to.global.u64 	%rd6, %rd1;
	mul.wide.s32 	%rd7, %r10, 8;
	add.s64 	%rd8, %rd6, %rd7;
	ld.global.u64 	%rd9, [%rd8];
	cvta.to.global.u64 	%rd10, %rd4;
	add.s64 	%rd11, %rd10, %rd7;
	st.global.u64 	[%rd11], %rd9;
	ld.global.u64 	%rd12, [%rd8+8];
	st.global.u64 	[%rd11+8], %rd12;
	ld.global.u64 	%rd13, [%rd8+16];
	st.global.u64 	[%rd11+16], %rd13;
	ld.global.u64 	%rd14, [%rd8+24];
	st.global.u64 	[%rd11+24], %rd14;
	ld.global.u64 	%rd15, [%rd8+32];
	st.global.u64 	[%rd11+32], %rd15;
	ld.global.u64 	%rd16, [%rd8+40];
	st.global.u64 	[%rd11+40], %rd16;
	ld.global.u64 	%rd17, [%rd8+48];
	st.global.u64 	[%rd11+48], %rd17;
	ld.global.u64 	%rd18, [%rd8+56];
	st.global.u64 	[%rd11+56], %rd18;
	ld.global.u64 	%rd19, [%rd8+64];
	st.global.u64 	[%rd11+64], %rd19;
	ld.global.u64 	%rd20, [%rd8+72];
	st.global.u64 	[%rd11+72], %rd20;
	ld.global.u64 	%rd21, [%rd8+80];
	st.global.u64 	[%rd11+80], %rd21;
	ld.global.u64 	%rd22, [%rd8+88];
	st.global.u64 	[%rd11+88], %rd22;
	shl.b32 	%r11, %r2, 2;
	cvta.to.global.u64 	%rd23, %rd2;
	mul.wide.s32 	%rd24, %r11, 8;
	add.s64 	%rd25, %rd23, %rd24;
	ld.global.u64 	%rd26, [%rd25];
	cvta.to.global.u64 	%rd27, %rd5;
	add.s64 	%rd28, %rd27, %rd24;
	st.global.u64 	[%rd28], %rd26;
	ld.global.u64 	%rd29, [%rd25+8];
	st.global.u64 	[%rd28+8], %rd29;
	ld.global.u64 	%rd30, [%rd25+16];
	st.global.u64 	[%rd28+16], %rd30;
	ld.global.u64 	%rd31, [%rd25+24];
	st.global.u64 	[%rd28+24], %rd31;
	cvta.to.global.u64 	%rd32, %rd3;
	mul.wide.s32 	%rd33, %r2, 8;
	add.s64 	%rd34, %rd32, %rd33;
	ld.global.u64 	%rd35, [%rd34];
	add.s64 	%rd36, %rd26, %rd35;
	st.global.u64 	[%rd28], %rd36;
$L__BB1_4:
	ret;

}


// ===== COMPILED SASS (sm_100) =====

	.target	sm_100

	.elftype	@"ET_EXEC"


//--------------------- .note.nv.tkinfo           --------------------------
	.section	.note.nv.tkinfo,"",@"SHT_NOTE"
	.sectionflags	@"SHF_NOTE_NV_TKINFO"
	.tkinfo
        /*0018*/ 	.word	0x00000002
        /*0030*/ 	.string	""
        /*0030*/ 	.string	"ptxas"
        /*0030*/ 	.string	"Cuda compilation tools, release 13.0, V13.0.88"
        /*0030*/ 	.string	"Build cuda_13.0.r13.0/compiler.36424714_0"
        /*0030*/ 	.string	"-arch sm_100 -m 64 "



//--------------------- .note.nv.cuinfo           --------------------------
	.section	.note.nv.cuinfo,"",@"SHT_NOTE"
	.sectionflags	@"SHF_NOTE_NV_CUINFO"
        /*0018*/ 	.short	0x0002
        /*001a*/ 	.short	0x0064
        /*001c*/ 	.short	0x0082
	.zero		2


//--------------------- .nv.info                  --------------------------
	.section	.nv.info,"",@"SHT_CUDA_INFO"
	.align	4


	//----- nvinfo : EIATTR_REGCOUNT
	.align		4
        /*0000*/ 	.byte	0x04, 0x2f
        /*0002*/ 	.short	(.L_1 - .L_0)
	.align		4
.L_0:
        /*0004*/ 	.word	index@(_Z27generate_gold_cluster_jumpsPmihhhh)
        /*0008*/ 	.word	0x0000001a


	//----- nvinfo : EIATTR_FRAME_SIZE
	.align		4
.L_1:
        /*000c*/ 	.byte	0x04, 0x11
        /*000e*/ 	.short	(.L_3 - .L_2)
	.align		4
.L_2:
        /*0010*/ 	.word	index@(_Z27generate_gold_cluster_jumpsPmihhhh)
        /*0014*/ 	.word	0x00000000


	//----- nvinfo : EIATTR_REGCOUNT
	.align		4
.L_3:
        /*0018*/ 	.byte	0x04, 0x2f
        /*001a*/ 	.short	(.L_5 - .L_4)
	.align		4
.L_4:
        /*001c*/ 	.word	index@(_Z23gold_cluster_batch_stepPmS_S_S_S_ihhhh)
        /*0020*/ 	.word	0x00000018


	//----- nvinfo : EIATTR_FRAME_SIZE
	.align		4
.L_5:
        /*0024*/ 	.byte	0x04, 0x11
        /*0026*/ 	.short	(.L_7 - .L_6)
	.align		4
.L_6:
        /*0028*/ 	.word	index@(_Z23gold_cluster_batch_stepPmS_S_S_S_ihhhh)
        /*002c*/ 	.word	0x00000000


	//----- nvinfo : EIATTR_MIN_STACK_SIZE
	.align		4
.L_7:
        /*0030*/ 	.byte	0x04, 0x12
        /*0032*/ 	.short	(.L_9 - .L_8)
	.align		4
.L_8:
        /*0034*/ 	.word	index@(_Z23gold_cluster_batch_stepPmS_S_S_S_ihhhh)
        /*0038*/ 	.word	0x00000000


	//----- nvinfo : EIATTR_MIN_STACK_SIZE
	.align		4
.L_9:
        /*003c*/ 	.byte	0x04, 0x12
        /*003e*/ 	.short	(.L_11 - .L_10)
	.align		4
.L_10:
        /*0040*/ 	.word	index@(_Z27generate_gold_cluster_jumpsPmihhhh)
        /*0044*/ 	.word	0x00000000
.L_11:


//--------------------- .nv.compat                --------------------------
	.section	.nv.compat,"",@"SHT_CUDA_COMPAT_INFO"
	.align	4
        /*0000*/ 	.byte	0x02, 0x09, 0x00, 0x00, 0x02, 0x02, 0x01, 0x00, 0x02, 0x05, 0x05, 0x00, 0x03, 0x07, 0x01, 0x01
        /*0010*/ 	.byte	0x02, 0x03, 0x00, 0x00, 0x02, 0x06, 0x01, 0x00, 0x04, 0x0b, 0x08, 0x00, 0x09, 0x00, 0x00, 0x00
        /*0020*/ 	.byte	0x00, 0x00, 0x00, 0x00


//--------------------- .nv.info._Z23gold_cluster_batch_stepPmS_S_S_S_ihhhh --------------------------
	.section	.nv.info._Z23gold_cluster_batch_stepPmS_S_S_S_ihhhh,"",@"SHT_CUDA_INFO"
	.sectionflags	@""
	.align	4


	//----- nvinfo : EIATTR_CUDA_API_VERSION
	.align		4
        /*0000*/ 	.byte	0x04, 0x37
        /*0002*/ 	.short	(.L_13 - .L_12)
.L_12:
        /*0004*/ 	.word	0x00000082


	//----- nvinfo : EIATTR_KPARAM_INFO
	.align		4
.L_13:
        /*0008*/ 	.byte	0x04, 0x17
        /*000a*/ 	.short	(.L_15 - .L_14)
.L_14:
        /*000c*/ 	.word	0x00000000
        /*0010*/ 	.short	0x0009
        /*0012*/ 	.short	0x002f
        /*0014*/ 	.byte	0x00, 0xf0, 0x05, 0x00


	//----- nvinfo : EIATTR_KPARAM_INFO
	.align		4
.L_15:
        /*0018*/ 	.byte	0x04, 0x17
        /*001a*/ 	.short	(.L_17 - .L_16)
.L_16:
        /*001c*/ 	.word	0x00000000
        /*0020*/ 	.short	0x0008
        /*0022*/ 	.short	0x002e
        /*0024*/ 	.byte	0x00, 0xf0, 0x05, 0x00


	//----- nvinfo : EIATTR_KPARAM_INFO
	.align		4
.L_17:
        /*0028*/ 	.byte	0x04, 0x17
        /*002a*/ 	.short	(.L_19 - .L_18)
.L_18:
        /*002c*/ 	.word	0x00000000
        /*0030*/ 	.short	0x0007
        /*0032*/ 	.short	0x002d
        /*0034*/ 	.byte	0x00, 0xf0, 0x05, 0x00


	//----- nvinfo : EIATTR_KPARAM_INFO
	.align		4
.L_19:
        /*0038*/ 	.byte	0x04, 0x17
        /*003a*/ 	.short	(.L_21 - .L_20)
.L_20:
        /*003c*/ 	.word	0x00000000
        /*0040*/ 	.short	0x0006
        /*0042*/ 	.short	0x002c
        /*0044*/ 	.byte	0x00, 0xf0, 0x05, 0x00


	//----- nvinfo : EIATTR_KPARAM_INFO
	.align		4
.L_21:
        /*0048*/ 	.byte	0x04, 0x17
        /*004a*/ 	.short	(.L_23 - .L_22)
.L_22:
        /*004c*/ 	.word	0x00000000
        /*0050*/ 	.short	0x0005
        /*0052*/ 	.short	0x0028
        /*0054*/ 	.byte	0x00, 0xf0, 0x11, 0x00


	//----- nvinfo : EIATTR_KPARAM_INFO
	.align		4
.L_23:
        /*0058*/ 	.byte	0x04, 0x17
        /*005a*/ 	.short	(.L_25 - .L_24)
.L_24:
        /*005c*/ 	.word	0x00000000
        /*0060*/ 	.short	0x0004
        /*0062*/ 	.short	0x0020
        /*0064*/ 	.byte	0x00, 0xf5, 0x21, 0x00


	//----- nvinfo : EIATTR_KPARAM_INFO
	.align		4
.L_25:
        /*0068*/ 	.byte	0x04, 0x17
        /*006a*/ 	.short	(.L_27 - .L_26)
.L_26:
        /*006c*/ 	.word	0x00000000
        /*0070*/ 	.short	0x0003
        /*0072*/ 	.short	0x0018
        /*0074*/ 	.byte	0x00, 0xf5, 0x21, 0x00


	//----- nvinfo : EIATTR_KPARAM_INFO
	.align		4
.L_27:
        /*0078*/ 	.byte	0x04, 0x17
        /*007a*/ 	.short	(.L_29 - .L_28)
.L_28:
        /*007c*/ 	.word	0x00000000
        /*0080*/ 	.short	0x0002
        /*0082*/ 	.short	0x0010
        /*0084*/ 	.byte	0x00, 0xf5, 0x21, 0x00


	//----- nvinfo : EIATTR_KPARAM_INFO
	.align		4
.L_29:
        /*0088*/ 	.byte	0x04, 0x17
        /*008a*/ 	.short	(.L_31 - .L_30)
.L_30:
        /*008c*/ 	.word	0x00000000
        /*0090*/ 	.short	0x0001
        /*0092*/ 	.short	0x0008
        /*0094*/ 	.byte	0x00, 0xf5, 0x21, 0x00


	//----- nvinfo : EIATTR_KPARAM_INFO
	.align		4
.L_31:
        /*0098*/ 	.byte	0x04, 0x17
        /*009a*/ 	.short	(.L_33 - .L_32)
.L_32:
        /*009c*/ 	.word	0x00000000
        /*00a0*/ 	.short	0x0000
        /*00a2*/ 	.short	0x0000
        /*00a4*/ 	.byte	0x00, 0xf5, 0x21, 0x00


	//----- nvinfo : EIATTR_SPARSE_MMA_MASK
	.align		4
.L_33:
        /*00a8*/ 	.byte	0x03, 0x50
        /*00aa*/ 	.short	0x0000


	//----- nvinfo : EIATTR_MAXREG_COUNT
	.align		4
        /*00ac*/ 	.byte	0x03, 0x1b
        /*00ae*/ 	.short	0x00ff


	//----- nvinfo : EIATTR_NUM_BARRIERS
	.align		4
        /*00b0*/ 	.byte	0x02, 0x4c
        /*00b2*/ 	.byte	0x01
	.zero		1


	//----- nvinfo : EIATTR_MERCURY_ISA_VERSION
	.align		4
        /*00b4*/ 	.byte	0x03, 0x5f
        /*00b6*/ 	.short	0x0101


	//----- nvinfo : EIATTR_VRC_CTA_INIT_COUNT
	.align		4
        /*00b8*/ 	.byte	0x02, 0x4a
	.zero		1
	.zero		1


	//----- nvinfo : EIATTR_EXIT_INSTR_OFFSETS
	.align		4
        /*00bc*/ 	.byte	0x04, 0x1c
        /*00be*/ 	.short	(.L_35 - .L_34)


	//   ....[0]....
.L_34:
        /*00c0*/ 	.word	0x00000160


	//   ....[1]....
        /*00c4*/ 	.word	0x00000480


	//----- nvinfo : EIATTR_CBANK_PARAM_SIZE
	.align		4
.L_35:
        /*00c8*/ 	.byte	0x03, 0x19
        /*00ca*/ 	.short	0x0030


	//----- nvinfo : EIATTR_PARAM_CBANK
	.align		4
        /*00cc*/ 	.byte	0x04, 0x0a
        /*00ce*/ 	.short	(.L_37 - .L_36)
	.align		4
.L_36:
        /*00d0*/ 	.word	index@(.nv.constant0._Z23gold_cluster_batch_stepPmS_S_S_S_ihhhh)
        /*00d4*/ 	.short	0x0380
        /*00d6*/ 	.short	0x0030


	//----- nvinfo : EIATTR_SW_WAR
	.align		4
.L_37:
        /*00d8*/ 	.byte	0x04, 0x36
        /*00da*/ 	.short	(.L_39 - .L_38)
.L_38:
        /*00dc*/ 	.word	0x00000008
.L_39:


//--------------------- .nv.info._Z27generate_gold_cluster_jumpsPmihhhh --------------------------
	.section	.nv.info._Z27generate_gold_cluster_jumpsPmihhhh,"",@"SHT_CUDA_INFO"
	.sectionflags	@""
	.align	4


	//----- nvinfo : EIATTR_CUDA_API_VERSION
	.align		4
        /*0000*/ 	.byte	0x04, 0x37
        /*0002*/ 	.short	(.L_41 - .L_40)
.L_40:
        /*0004*/ 	.word	0x00000082


	//----- nvinfo : EIATTR_KPARAM_INFO
	.align		4
.L_41:
        /*0008*/ 	.byte	0x04, 0x17
        /*000a*/ 	.short	(.L_43 - .L_42)
.L_42:
        /*000c*/ 	.word	0x00000000
        /*0010*/ 	.short	0x0005
        /*0012*/ 	.short	0x000f
        /*0014*/ 	.byte	0x00, 0xf0, 0x05, 0x00


	//----- nvinfo : EIATTR_KPARAM_INFO
	.align		4
.L_43:
        /*0018*/ 	.byte	0x04, 0x17
        /*001a*/ 	.short	(.L_45 - .L_44)
.L_44:
        /*001c*/ 	.word	0x00000000
        /*0020*/ 	.short	0x0004
        /*0022*/ 	.short	0x000e
        /*0024*/ 	.byte	0x00, 0xf0, 0x05, 0x00


	//----- nvinfo : EIATTR_KPARAM_INFO
	.align		4
.L_45:
        /*0028*/ 	.byte	0x04, 0x17
        /*002a*/ 	.short	(.L_47 - .L_46)
.L_46:
        /*002c*/ 	.word	0x00000000
        /*0030*/ 	.short	0x0003
        /*0032*/ 	.short	0x000d
        /*0034*/ 	.byte	0x00, 0xf0, 0x05, 0x00


	//----- nvinfo : EIATTR_KPARAM_INFO
	.align		4
.L_47:
        /*0038*/ 	.byte	0x04, 0x17
        /*003a*/ 	.short	(.L_49 - .L_48)
.L_48:
        /*003c*/ 	.word	0x00000000
        /*0040*/ 	.short	0x0002
        /*0042*/ 	.short	0x000c
        /*0044*/ 	.byte	0x00, 0xf0, 0x05, 0x00


	//----- nvinfo : EIATTR_KPARAM_INFO
	.align		4
.L_49:
        /*0048*/ 	.byte	0x04, 0x17
        /*004a*/ 	.short	(.L_51 - .L_50)
.L_50:
        /*004c*/ 	.word	0x00000000
        /*0050*/ 	.short	0x0001
        /*0052*/ 	.short	0x0008
        /*0054*/ 	.byte	0x00, 0xf0, 0x11, 0x00


	//----- nvinfo : EIATTR_KPARAM_INFO
	.align		4
.L_51:
        /*0058*/ 	.byte	0x04, 0x17
        /*005a*/ 	.short	(.L_53 - .L_52)
.L_52:
        /*005c*/ 	.word	0x00000000
        /*0060*/ 	.short	0x0000
        /*0062*/ 	.short	0x0000
        /*0064*/ 	.byte	0x00, 0xf5, 0x21, 0x00


	//----- nvinfo : EIATTR_SPARSE_MMA_MASK
	.align		4
.L_53:
        /*0068*/ 	.byte	0x03, 0x50
        /*006a*/ 	.short	0x0000


	//----- nvinfo : EIATTR_MAXREG_COUNT
	.align		4
        /*006c*/ 	.byte	0x03, 0x1b
        /*006e*/ 	.short	0x00ff


	//----- nvinfo : EIATTR_NUM_BARRIERS
	.align		4
        /*0070*/ 	.byte	0x02, 0x4c
        /*0072*/ 	.byte	0x01
	.zero		1


	//----- nvinfo : EIATTR_MERCURY_ISA_VERSION
	.align		4
        /*0074*/ 	.byte	0x03, 0x5f
        /*0076*/ 	.short	0x0101


	//----- nvinfo : EIATTR_VRC_CTA_INIT_COUNT
	.align		4
        /*0078*/ 	.byte	0x02, 0x4a
	.zero		1
	.zero		1


	//----- nvinfo : EIATTR_EXIT_INSTR_OFFSETS
	.align		4
        /*007c*/ 	.byte	0x04, 0x1c
        /*007e*/ 	.short	(.L_55 - .L_54)


	//   ....[0]....
.L_54:
        /*0080*/ 	.word	0x00000160


	//   ....[1]....
        /*0084*/ 	.word	0x00000bd0


	//   ....[2]....
        /*0088*/ 	.word	0x00000c30


	//----- nvinfo : EIATTR_CRS_STACK_SIZE
	.align		4
.L_55:
        /*008c*/ 	.byte	0x04, 0x1e
        /*008e*/ 	.short	(.L_57 - .L_56)
.L_56:
        /*0090*/ 	.word	0x00000000


	//----- nvinfo : EIATTR_CBANK_PARAM_SIZE
	.align		4
.L_57:
        /*0094*/ 	.byte	0x03, 0x19
        /*0096*/ 	.short	0x0010


	//----- nvinfo : EIATTR_PARAM_CBANK
	.align		4
        /*0098*/ 	.byte	0x04, 0x0a
        /*009a*/ 	.short	(.L_59 - .L_58)
	.align		4
.L_58:
        /*009c*/ 	.word	index@(.nv.constant0._Z27generate_gold_cluster_jumpsPmihhhh)
        /*00a0*/ 	.short	0x0380
        /*00a2*/ 	.short	0x0010


	//----- nvinfo : EIATTR_SW_WAR
	.align		4
.L_59:
        /*00a4*/ 	.byte	0x04, 0x36
        /*00a6*/ 	.short	(.L_61 - .L_60)
.L_60:
        /*00a8*/ 	.word	0x00000008
.L_61:


//--------------------- .nv.callgraph             --------------------------
	.section	.nv.callgraph,"",@"SHT_CUDA_CALLGRAPH"
	.align	4
	.sectionentsize	8
	.align		4
        /*0000*/ 	.word	0x00000000
	.align		4
        /*0004*/ 	.word	0xffffffff
	.align		4
        /*0008*/ 	.word	0x00000000
	.align		4
        /*000c*/ 	.word	0xfffffffe
	.align		4
        /*0010*/ 	.word	0x00000000
	.align		4
        /*0014*/ 	.word	0xfffffffd
	.align		4
        /*0018*/ 	.word	0x00000000
	.align		4
        /*001c*/ 	.word	0xfffffffc


//--------------------- .text._Z23gold_cluster_batch_stepPmS_S_S_S_ihhhh --------------------------
	.section	.text._Z23gold_cluster_batch_stepPmS_S_S_S_ihhhh,"ax",@progbits
	.align	128
        .global         _Z23gold_cluster_batch_stepPmS_S_S_S_ihhhh
        .type           _Z23gold_cluster_batch_stepPmS_S_S_S_ihhhh,@function
        .size           _Z23gold_cluster_batch_stepPmS_S_S_S_ihhhh,(.L_x_6 - _Z23gold_cluster_batch_stepPmS_S_S_S_ihhhh)
        .other          _Z23gold_cluster_batch_stepPmS_S_S_S_ihhhh,@"STO_CUDA_ENTRY STV_DEFAULT"
_Z23gold_cluster_batch_stepPmS_S_S_S_ihhhh:
.text._Z23gold_cluster_batch_stepPmS_S_S_S_ihhhh:
[----:B------:R-:W-:Y:S01]  /*0000*/  LDC R1, c[0x0][0x37c] ;  /* 0x0000df00ff017b82 */ /* 0x000fe20000000800 */
[----:B------:R-:W0:Y:S07]  /*0010*/  S2R R0, SR_TID.X ;  /* 0x0000000000007919 */ /* 0x000e2e0000002100 */
[----:B------:R-:W1:Y:S01]  /*0020*/  LDC.U8 R7, c[0x0][0x3ac] ;  /* 0x0000eb00ff077b82 */ /* 0x000e620000000000 */
[----:B------:R-:W2:Y:S01]  /*0030*/  LDCU UR5, c[0x0][0x3a8] ;  /* 0x00007500ff0577ac */ /* 0x000ea20008000800 */
[----:B------:R-:W0:Y:S01]  /*0040*/  S2R R3, SR_TID.Y ;  /* 0x0000000000037919 */ /* 0x000e220000002200 */
[----:B------:R-:W0:Y:S05]  /*0050*/  S2R R2, SR_TID.Z ;  /* 0x0000000000027919 */ /* 0x000e2a0000002300 */
[----:B------:R-:W3:Y:S08]  /*0060*/  LDC.U8 R9, c[0x0][0x3ad] ;  /* 0x0000eb40ff097b82 */ /* 0x000ef00000000000 */
[----:B------:R-:W4:Y:S08]  /*0070*/  LDC.U8 R11, c[0x0][0x3ae] ;  /* 0x0000eb80ff0b7b82 */ /* 0x000f300000000000 */
[----:B------:R-:W5:Y:S08]  /*0080*/  LDC.U8 R13, c[0x0][0x3af] ;  /* 0x0000ebc0ff0d7b82 */ /* 0x000f700000000000 */
[----:B------:R-:W2:Y:S01]  /*0090*/  S2UR UR4, SR_CTAID.X ;  /* 0x00000000000479c3 */ /* 0x000ea20000002500 */
[----:B0-----:R-:W-:-:S07]  /*00a0*/  LOP3.LUT P0, RZ, R0, R3, R2, 0xfe, !PT ;  /* 0x0000000300ff7212 */ /* 0x001fce000780fe02 */
[----:B------:R-:W2:Y:S06]  /*00b0*/  LDC R5, c[0x0][0x360] ;  /* 0x0000d800ff057b82 */ /* 0x000eac0000000800 */
[----:B------:R-:W0:Y:S01]  /*00c0*/  @!P0 S2R R3, SR_CgaCtaId ;  /* 0x0000000000038919 */ /* 0x000e220000008800 */
[----:B------:R-:W-:Y:S01]  /*00d0*/  @!P0 MOV R2, 0x400 ;  /* 0x0000040000028802 */ /* 0x000fe20000000f00 */
[----:B--2---:R-:W-:-:S05]  /*00e0*/  IMAD R0, R5, UR4, R0 ;  /* 0x0000000405007c24 */ /* 0x004fca000f8e0200 */
[----:B------:R-:W-:Y:S02]  /*00f0*/  ISETP.GE.AND P1, PT, R0, UR5, PT ;  /* 0x0000000500007c0c */ /* 0x000fe4000bf26270 */
[----:B0-----:R-:W-:-:S05]  /*0100*/  @!P0 LEA R2, R3, R2, 0x18 ;  /* 0x0000000203028211 */ /* 0x001fca00078ec0ff */
[----:B-1----:R0:W-:Y:S04]  /*0110*/  @!P0 STS.U8 [R2], R7 ;  /* 0x0000000702008388 */ /* 0x0021e80000000000 */
[----:B---3--:R0:W-:Y:S04]  /*0120*/  @!P0 STS.U8 [R2+0x1], R9 ;  /* 0x0000010902008388 */ /* 0x0081e80000000000 */
[----:B----4-:R0:W-:Y:S04]  /*0130*/  @!P0 STS.U8 [R2+0x2], R11 ;  /* 0x0000020b02008388 */ /* 0x0101e80000000000 */
[----:B-----5:R0:W-:Y:S01]  /*0140*/  @!P0 STS.U8 [R2+0x3], R13 ;  /* 0x0000030d02008388 */ /* 0x0201e20000000000 */
[----:B------:R-:W-:Y:S06]  /*0150*/  BAR.SYNC.DEFER_BLOCKING 0x0 ;  /* 0x0000000000007b1d */ /* 0x000fec0000010000 */
[----:B------:R-:W-:Y:S05]  /*0160*/  @P1 EXIT ;  /* 0x000000000000194d */ /* 0x000fea0003800000 */
[----:B------:R-:W1:Y:S01]  /*0170*/  LDC.64 R4, c[0x0][0x380] ;  /* 0x0000e000ff047b82 */ /* 0x000e620000000a00 */
[----:B------:R-:W2:Y:S01]  /*0180*/  LDCU.64 UR4, c[0x0][0x358] ;  /* 0x00006b00ff0477ac */ /* 0x000ea20008000a00 */
[----:B0-----:R-:W-:-:S06]  /*0190*/  IMAD R9, R0, 0xc, RZ ;  /* 0x0000000c00097824 */ /* 0x001fcc00078e02ff */
[----:B------:R-:W0:Y:S08]  /*01a0*/  LDC.64 R2, c[0x0][0x398] ;  /* 0x0000e600ff027b82 */ /* 0x000e300000000a00 */
[----:B------:R-:W3:Y:S01]  /*01b0*/  LDC.64 R18, c[0x0][0x388] ;  /* 0x0000e200ff127b82 */ /* 0x000ee20000000a00 */
[----:B-1----:R-:W-:-:S05]  /*01c0*/  IMAD.WIDE R4, R9, 0x8, R4 ;  /* 0x0000000809047825 */ /* 0x002fca00078e0204 */
[----:B--2---:R-:W2:Y:S01]  /*01d0*/  LDG.E.64 R6, desc[UR4][R4.64] ;  /* 0x0000000404067981 */ /* 0x004ea2000c1e1b00 */
[----:B0-----:R-:W-:-:S05]  /*01e0*/  IMAD.WIDE R2, R9, 0x8, R2 ;  /* 0x0000000809027825 */ /* 0x001fca00078e0202 */
[----:B--2---:R0:W-:Y:S04]  /*01f0*/  STG.E.64 desc[UR4][R2.64], R6 ;  /* 0x0000000602007986 */ /* 0x0041e8000c101b04 */
[----:B------:R-:W2:Y:S04]  /*0200*/  LDG.E.64 R8, desc[UR4][R4.64+0x8] ;  /* 0x0000080404087981 */ /* 0x000ea8000c1e1b00 */
[----:B--2---:R1:W-:Y:S04]  /*0210*/  STG.E.64 desc[UR4][R2.64+0x8], R8 ;  /* 0x0000080802007986 */ /* 0x0043e8000c101b04 */
[----:B------:R-:W2:Y:S04]  /*0220*/  LDG.E.64 R10, desc[UR4][R4.64+0x10] ;  /* 0x00001004040a7981 */ /* 0x000ea8000c1e1b00 */
[----:B--2---:R2:W-:Y:S04]  /*0230*/  STG.E.64 desc[UR4][R2.64+0x10], R10 ;  /* 0x0000100a02007986 */ /* 0x0045e8000c101b04 */
[----:B------:R-:W4:Y:S04]  /*0240*/  LDG.E.64 R12, desc[UR4][R4.64+0x18] ;  /* 0x00001804040c7981 */ /* 0x000f28000c1e1b00 */
[----:B----4-:R4:W-:Y:S04]  /*0250*/  STG.E.64 desc[UR4][R2.64+0x18], R12 ;  /* 0x0000180c02007986 */ /* 0x0109e8000c101b04 */
[----:B------:R-:W5:Y:S04]  /*0260*/  LDG.E.64 R14, desc[UR4][R4.64+0x20] ;  /* 0x00002004040e7981 */ /* 0x000f68000c1e1b00 */
[----:B-----5:R-:W-:Y:S04]  /*0270*/  STG.E.64 desc[UR4][R2.64+0x20], R14 ;  /* 0x0000200e02007986 */ /* 0x020fe8000c101b04 */
[----:B------:R-:W5:Y:S04]  /*0280*/  LDG.E.64 R16, desc[UR4][R4.64+0x28] ;  /* 0x0000280404107981 */ /* 0x000f68000c1e1b00 */
[----:B-----5:R-:W-:Y:S04]  /*0290*/  STG.E.64 desc[UR4][R2.64+0x28], R16 ;  /* 0x0000281002007986 */ /* 0x020fe8000c101b04 */
[----:B0-----:R-:W5:Y:S04]  /*02a0*/  LDG.E.64 R6, desc[UR4][R4.64+0x30] ;  /* 0x0000300404067981 */ /* 0x001f68000c1e1b00 */
[----:B-----5:R-:W-:Y:S04]  /*02b0*/  STG.E.64 desc[UR4][R2.64+0x30], R6 ;  /* 0x0000300602007986 */ /* 0x020fe8000c101b04 */
[----:B-1----:R-:W5:Y:S04]  /*02c0*/  LDG.E.64 R8, desc[UR4][R4.64+0x38] ;  /* 0x0000380404087981 */ /* 0x002f68000c1e1b00 */
[----:B-----5:R-:W-:Y:S04]  /*02d0*/  STG.E.64 desc[UR4][R2.64+0x38], R8 ;  /* 0x0000380802007986 */ /* 0x020fe8000c101b04 */
[----:B--2---:R-:W2:Y:S04]  /*02e0*/  LDG.E.64 R10, desc[UR4][R4.64+0x40] ;  /* 0x00004004040a7981 */ /* 0x004ea8000c1e1b00 */
[----:B--2---:R0:W-:Y:S04]  /*02f0*/  STG.E.64 desc[UR4][R2.64+0x40], R10 ;  /* 0x0000400a02007986 */ /* 0x0041e8000c101b04 */
[----:B----4-:R-:W2:Y:S01]  /*0300*/  LDG.E.64 R12, desc[UR4][R4.64+0x48] ;  /* 0x00004804040c7981 */ /* 0x010ea2000c1e1b00 */
[----:B------:R-:W-:Y:S01]  /*0310*/  SHF.L.U32 R21, R0, 0x2, RZ ;  /* 0x0000000200157819 */ /* 0x000fe200000006ff */
[----:B0-----:R-:W0:Y:S02]  /*0320*/  LDC.64 R10, c[0x0][0x3a0] ;  /* 0x0000e800ff0a7b82 */ /* 0x001e240000000a00 */
[----:B--2---:R1:W-:Y:S04]  /*0330*/  STG.E.64 desc[UR4][R2.64+0x48], R12 ;  /* 0x0000480c02007986 */ /* 0x0043e8000c101b04 */
[----:B------:R-:W2:Y:S01]  /*0340*/  LDG.E.64 R14, desc[UR4][R4.64+0x50] ;  /* 0x00005004040e7981 */ /* 0x000ea2000c1e1b00 */
[----:B---3--:R-:W-:-:S02]  /*0350*/  IMAD.WIDE R6, R21, 0x8, R18 ;  /* 0x0000000815067825 */ /* 0x008fc400078e0212 */
[----:B------:R-:W3:Y:S01]  /*0360*/  LDC.64 R18, c[0x0][0x390] ;  /* 0x0000e400ff127b82 */ /* 0x000ee20000000a00 */
[----:B--2---:R-:W-:Y:S04]  /*0370*/  STG.E.64 desc[UR4][R2.64+0x50], R14 ;  /* 0x0000500e02007986 */ /* 0x004fe8000c101b04 */
[----:B------:R-:W2:Y:S01]  /*0380*/  LDG.E.64 R16, desc[UR4][R4.64+0x58] ;  /* 0x0000580404107981 */ /* 0x000ea2000c1e1b00 */
[----:B0-----:R-:W-:-:S03]  /*0390*/  IMAD.WIDE R10, R21, 0x8, R10 ;  /* 0x00000008150a7825 */ /* 0x001fc600078e020a */
[----:B--2---:R3:W-:Y:S04]  /*03a0*/  STG.E.64 desc[UR4][R2.64+0x58], R16 ;  /* 0x0000581002007986 */ /* 0x0047e8000c101b04 */
[----:B------:R-:W2:Y:S04]  /*03b0*/  LDG.E.64 R8, desc[UR4][R6.64] ;  /* 0x0000000406087981 */ /* 0x000ea8000c1e1b00 */
[----:B--2---:R-:W-:Y:S04]  /*03c0*/  STG.E.64 desc[UR4][R10.64], R8 ;  /* 0x000000080a007986 */ /* 0x004fe8000c101b04 */
[----:B-1----:R-:W2:Y:S04]  /*03d0*/  LDG.E.64 R12, desc[UR4][R6.64+0x8] ;  /* 0x00000804060c7981 */ /* 0x002ea8000c1e1b00 */
[----:B--2---:R-:W-:Y:S04]  /*03e0*/  STG.E.64 desc[UR4][R10.64+0x8], R12 ;  /* 0x0000080c0a007986 */ /* 0x004fe8000c101b04 */
[----:B------:R-:W2:Y:S01]  /*03f0*/  LDG.E.64 R4, desc[UR4][R6.64+0x10] ;  /* 0x0000100406047981 */ /* 0x000ea2000c1e1b00 */
[----:B---3--:R-:W-:-:S03]  /*0400*/  IMAD.WIDE R2, R0, 0x8, R18 ;  /* 0x0000000800027825 */ /* 0x008fc600078e0212 */
[----:B--2---:R-:W-:Y:S04]  /*0410*/  STG.E.64 desc[UR4][R10.64+0x10], R4 ;  /* 0x000010040a007986 */ /* 0x004fe8000c101b04 */
[----:B------:R-:W2:Y:S04]  /*0420*/  LDG.E.64 R14, desc[UR4][R6.64+0x18] ;  /* 0x00001804060e7981 */ /* 0x000ea8000c1e1b00 */
[----:B--2---:R-:W-:Y:S04]  /*0430*/  STG.E.64 desc[UR4][R10.64+0x18], R14 ;  /* 0x0000180e0a007986 */ /* 0x004fe8000c101b04 */
[----:B------:R-:W2:Y:S02]  /*0440*/  LDG.E.64 R2, desc[UR4][R2.64] ;  /* 0x0000000402027981 */ /* 0x000ea4000c1e1b00 */
[----:B--2---:R-:W-:-:S04]  /*0450*/  IADD3 R16, P0, PT, R8, R2, RZ ;  /* 0x0000000208107210 */ /* 0x004fc80007f1e0ff */
[----:B------:R-:W-:-:S05]  /*0460*/  IADD3.X R17, PT, PT, R9, R3, RZ, P0, !PT ;  /* 0x0000000309117210 */ /* 0x000fca00007fe4ff */
[----:B------:R-:W-:Y:S01]  /*0470*/  STG.E.64 desc[UR4][R10.64], R16 ;  /* 0x000000100a007986 */ /* 0x000fe2000c101b04 */
[----:B------:R-:W-:Y:S05]  /*0480*/  EXIT ;  /* 0x000000000000794d */ /* 0x000fea0003800000 */
.L_x_0:
[----:B------:R-:W-:-:S00]  /*0490*/  BRA `(.L_x_0) ;  /* 0xfffffffc00fc7947 */ /* 0x000fc0000383ffff */
[----:B------:R-:W-:-:S00]  /*04a0*/  NOP ;  /* 0x0000000000007918 */ /* 0x000fc00000000000 */
        /* <DEDUP_REMOVED lines=13> */
.L_x_6:


//--------------------- .text._Z27generate_gold_cluster_jumpsPmihhhh --------------------------
	.section	.text._Z27generate_gold_cluster_jumpsPmihhhh,"ax",@progbits
	.align	128
        .global         _Z27generate_gold_cluster_jumpsPmihhhh
        .type           _Z27generate_gold_cluster_jumpsPmihhhh,@function
        .size           _Z27generate_gold_cluster_jumpsPmihhhh,(.L_x_7 - _Z27generate_gold_cluster_jumpsPmihhhh)
        .other          _Z27generate_gold_cluster_jumpsPmihhhh,@"STO_CUDA_ENTRY STV_DEFAULT"
_Z27generate_gold_cluster_jumpsPmihhhh:
.text._Z27generate_gold_cluster_jumpsPmihhhh:
        /* <DEDUP_REMOVED lines=23> */
[----:B------:R-:W1:Y:S01]  /*0170*/  S2UR UR5, SR_CgaCtaId ;  /* 0x00000000000579c3 */ /* 0x000e620000008800 */
[----:B0-----:R-:W-:Y:S01]  /*0180*/  IMAD.WIDE R2, R0, 0x3e5, RZ ;  /* 0x000003e500027825 */ /* 0x001fe200078e02ff */
[----:B------:R-:W-:Y:S01]  /*0190*/  UMOV UR4, 0x400 ;  /* 0x0000040000047882 */ /* 0x000fe20000000000 */
[----:B------:R-:W-:Y:S04]  /*01a0*/  BSSY.RECONVERGENT B0, `(.L_x_1) ;  /* 0x00000a4000007945 */ /* 0x000fe80003800200 */
[----:B------:R-:W-:-:S04]  /*01b0*/  IMAD.WIDE.U32 R4, R3, -0x2849cb25, RZ ;  /* 0xd7b634db03047825 */ /* 0x000fc800078e00ff */
[----:B------:R-:W-:-:S04]  /*01c0*/  IMAD.WIDE.U32 R6, R2, -0x2849cb25, RZ ;  /* 0xd7b634db02067825 */ /* 0x000fc800078e00ff */
[----:B------:R-:W-:-:S05]  /*01d0*/  IMAD.WIDE.U32 R8, P0, R2, 0x431bde82, R4 ;  /* 0x431bde8202087825 */ /* 0x000fca0007800004 */
[----:B------:R-:W-:Y:S02]  /*01e0*/  IADD3.X R11, PT, PT, RZ, RZ, RZ, P0, !PT ;  /* 0x000000ffff0b7210 */ /* 0x000fe400007fe4ff */
[----:B------:R-:W-:Y:S01]  /*01f0*/  IADD3 RZ, P0, PT, R7, R8, RZ ;  /* 0x0000000807ff7210 */ /* 0x000fe20007f1e0ff */
[----:B-1----:R-:W-:Y:S01]  /*0200*/  ULEA UR4, UR5, UR4, 0x18 ;  /* 0x0000000405047291 */ /* 0x002fe2000f8ec0ff */
[----:B------:R-:W-:-:S05]  /*0210*/  MOV R10, R9 ;  /* 0x00000009000a7202 */ /* 0x000fca0000000f00 */
[----:B------:R-:W-:-:S03]  /*0220*/  IMAD.WIDE.U32.X R10, R3, 0x431bde82, R10, P0 ;  /* 0x431bde82030a7825 */ /* 0x000fc600000e040a */
[----:B------:R-:W0:Y:S02]  /*0230*/  LDS.U8 R4, [UR4+0x1] ;  /* 0x00000104ff047984 */ /* 0x000e240008000000 */
[--C-:B------:R-:W-:Y:S02]  /*0240*/  SHF.R.U64 R17, R10, 0x12, R11.reuse ;  /* 0x000000120a117819 */ /* 0x100fe4000000120b */
[----:B------:R-:W1:Y:S01]  /*0250*/  LDS.U8 R5, [UR4] ;  /* 0x00000004ff057984 */ /* 0x000e620008000000 */
[----:B------:R-:W-:Y:S02]  /*0260*/  SHF.R.U32.HI R12, RZ, 0x12, R11 ;  /* 0x00000012ff0c7819 */ /* 0x000fe4000001160b */
[----:B------:R-:W-:Y:S01]  /*0270*/  IMAD.WIDE.U32 R8, R17, -0xf4240, R2 ;  /* 0xfff0bdc011087825 */ /* 0x000fe200078e0002 */
[----:B------:R-:W2:Y:S03]  /*0280*/  LDS.U8 R6, [UR4+0x2] ;  /* 0x00000204ff067984 */ /* 0x000ea60008000000 */
[----:B------:R-:W-:Y:S01]  /*0290*/  IMAD R12, R12, -0xf4240, RZ ;  /* 0xfff0bdc00c0c7824 */ /* 0x000fe200078e02ff */
[----:B------:R-:W3:Y:S01]  /*02a0*/  LDS.U8 R7, [UR4+0x3] ;  /* 0x00000304ff077984 */ /* 0x000ee20008000000 */
[----:B------:R-:W-:Y:S01]  /*02b0*/  IADD3 R8, P1, PT, R8, 0x1, RZ ;  /* 0x0000000108087810 */ /* 0x000fe20007f3e0ff */
[----:B------:R-:W4:Y:S02]  /*02c0*/  LDCU.64 UR4, c[0x0][0x358] ;  /* 0x00006b00ff0477ac */ /* 0x000f240008000a00 */
[----:B------:R-:W-:Y:S01]  /*02d0*/  IADD3 R12, PT, PT, R9, -R17, R12 ;  /* 0x80000011090c7210 */ /* 0x000fe20007ffe00c */
[----:B------:R-:W-:-:S02]  /*02e0*/  HFMA2 R9, -RZ, RZ, 0, 0 ;  /* 0x00000000ff097431 */ /* 0x000fc400000001ff */
[----:B------:R-:W-:Y:S01]  /*02f0*/  IMAD.HI.U32 R15, R8, 0x97b425f, RZ ;  /* 0x097b425f080f7827 */ /* 0x000fe200078e00ff */
[----:B------:R-:W-:-:S03]  /*0300*/  IADD3.X R12, PT, PT, RZ, R12, RZ, P1, !PT ;  /* 0x0000000cff0c7210 */ /* 0x000fc60000ffe4ff */
[----:B------:R-:W-:-:S04]  /*0310*/  IMAD.HI.U32 R13, R8, 0x1c71c71d, RZ ;  /* 0x1c71c71d080d7827 */ /* 0x000fc800078e00ff */
[--C-:B------:R-:W-:Y:S02]  /*0320*/  IMAD R15, R15, -0x1b, R8.reuse ;  /* 0xffffffe50f0f7824 */ /* 0x100fe400078e0208 */
[----:B------:R-:W-:Y:S02]  /*0330*/  IMAD R10, R13, -0x9, R8 ;  /* 0xfffffff70d0a7824 */ /* 0x000fe400078e0208 */
[----:B------:R-:W-:-:S04]  /*0340*/  IMAD.HI.U32 R11, R8, 0x3291620, RZ ;  /* 0x03291620080b7827 */ /* 0x000fc800078e00ff */
[----:B------:R-:W-:-:S04]  /*0350*/  IMAD.HI.U32 R13, R8, 0x55555556, RZ ;  /* 0x55555556080d7827 */ /* 0x000fc800078e00ff */
[----:B------:R-:W-:Y:S01]  /*0360*/  IMAD R11, R11, -0x51, R8 ;  /* 0xffffffaf0b0b7824 */ /* 0x000fe200078e0208 */
[----:B0-----:R-:W-:-:S04]  /*0370*/  ISETP.NE.AND P0, PT, R15, R4, PT ;  /* 0x000000040f00720c */ /* 0x001fc80003f05270 */
[----:B-1----:R-:W-:Y:S01]  /*0380*/  ISETP.EQ.AND P0, PT, R10, R5, !P0 ;  /* 0x000000050a00720c */ /* 0x002fe20004702270 */
[----:B------:R-:W-:-:S03]  /*0390*/  IMAD R10, R13, -0x3, R8 ;  /* 0xfffffffd0d0a7824 */ /* 0x000fc600078e0208 */
[----:B--2---:R-:W-:Y:S02]  /*03a0*/  ISETP.EQ.AND P0, PT, R11, R6, P0 ;  /* 0x000000060b00720c */ /* 0x004fe40000702270 */
[----:B------:R-:W-:Y:S02]  /*03b0*/  MOV R11, R3 ;  /* 0x00000003000b7202 */ /* 0x000fe40000000f00 */
[----:B---3--:R-:W-:Y:S02]  /*03c0*/  ISETP.EQ.AND P2, PT, R10, R7, PT ;  /* 0x000000070a00720c */ /* 0x008fe40003f42270 */
[----:B------:R-:W-:-:S11]  /*03d0*/  MOV R10, R2 ;  /* 0x00000002000a7202 */ /* 0x000fd60000000f00 */
[----:B----4-:R-:W-:Y:S05]  /*03e0*/  @P0 BRA P2, `(.L_x_2) ;  /* 0x0000000400fc0947 */ /* 0x010fea0001000000 */
.L_x_4:
[----:B------:R-:W-:-:S04]  /*03f0*/  IADD3 R12, P0, PT, R10, 0x1, RZ ;  /* 0x000000010a0c7810 */ /* 0x000fc80007f1e0ff */
[----:B------:R-:W-:-:S05]  /*0400*/  IADD3.X R13, PT, PT, RZ, R11, RZ, P0, !PT ;  /* 0x0000000bff0d7210 */ /* 0x000fca00007fe4ff */
[----:B------:R-:W-:-:S04]  /*0410*/  IMAD.WIDE.U32 R14, R13, -0x2849cb25, RZ ;  /* 0xd7b634db0d0e7825 */ /* 0x000fc800078e00ff */
[----:B------:R-:W-:-:S04]  /*0420*/  IMAD.WIDE.U32 R16, P0, R12, 0x431bde82, R14 ;  /* 0x431bde820c107825 */ /* 0x000fc8000780000e */
[----:B------:R-:W-:Y:S01]  /*0430*/  IMAD.WIDE.U32 R14, R12, -0x2849cb25, RZ ;  /* 0xd7b634db0c0e7825 */ /* 0x000fe200078e00ff */
[----:B------:R-:W-:-:S03]  /*0440*/  IADD3.X R19, PT, PT, RZ, RZ, RZ, P0, !PT ;  /* 0x000000ffff137210 */ /* 0x000fc600007fe4ff */
[----:B------:R-:W-:Y:S01]  /*0450*/  IMAD.MOV.U32 R18, RZ, RZ, R17 ;  /* 0x000000ffff127224 */ /* 0x000fe200078e0011 */
[----:B------:R-:W-:-:S05]  /*0460*/  IADD3 RZ, P0, PT, R15, R16, RZ ;  /* 0x000000100fff7210 */ /* 0x000fca0007f1e0ff */
[----:B------:R-:W-:-:S05]  /*0470*/  IMAD.WIDE.U32.X R14, R13, 0x431bde82, R18, P0 ;  /* 0x431bde820d0e7825 */ /* 0x000fca00000e0412 */
[--C-:B------:R-:W-:Y:S02]  /*0480*/  SHF.R.U64 R23, R14, 0x12, R15.reuse ;  /* 0x000000120e177819 */ /* 0x100fe4000000120f */
[----:B------:R-:W-:-:S03]  /*0490*/  SHF.R.U32.HI R16, RZ, 0x12, R15 ;  /* 0x00000012ff107819 */ /* 0x000fc6000001160f */
[----:B------:R-:W-:-:S03]  /*04a0*/  IMAD.WIDE.U32 R12, R23, -0xf4240, R12 ;  /* 0xfff0bdc0170c7825 */ /* 0x000fc600078e000c */
[----:B------:R-:W-:-:S05]  /*04b0*/  IADD3 R8, P2, PT, R12, 0x1, RZ ;  /* 0x000000010c087810 */ /* 0x000fca0007f5e0ff */
[----:B------:R-:W-:-:S04]  /*04c0*/  IMAD.HI.U32 R19, R8, 0x97b425f, RZ ;  /* 0x097b425f08137827 */ /* 0x000fc800078e00ff */
[----:B------:R-:W-:-:S04]  /*04d0*/  IMAD.HI.U32 R17, R8, 0x1c71c71d, RZ ;  /* 0x1c71c71d08117827 */ /* 0x000fc800078e00ff */
[----:B------:R-:W-:Y:S02]  /*04e0*/  IMAD R19, R19, -0x1b, R8 ;  /* 0xffffffe513137824 */ /* 0x000fe400078e0208 */
[----:B------:R-:W-:-:S03]  /*04f0*/  IMAD.HI.U32 R15, R8, 0x3291620, RZ ;  /* 0x03291620080f7827 */ /* 0x000fc600078e00ff */
[----:B------:R-:W-:Y:S01]  /*0500*/  ISETP.NE.AND P0, PT, R19, R4, PT ;  /* 0x000000041300720c */ /* 0x000fe20003f05270 */
[----:B------:R-:W-:-:S04]  /*0510*/  IMAD.HI.U32 R21, R8, 0x55555556, RZ ;  /* 0x5555555608157827 */ /* 0x000fc800078e00ff */
[--C-:B------:R-:W-:Y:S02]  /*0520*/  IMAD R12, R17, -0x9, R8.reuse ;  /* 0xfffffff7110c7824 */ /* 0x100fe400078e0208 */
[--C-:B------:R-:W-:Y:S02]  /*0530*/  IMAD R14, R21, -0x3, R8.reuse ;  /* 0xfffffffd150e7824 */ /* 0x100fe400078e0208 */
[----:B------:R-:W-:Y:S01]  /*0540*/  IMAD R15, R15, -0x51, R8 ;  /* 0xffffffaf0f0f7824 */ /* 0x000fe200078e0208 */
[----:B------:R-:W-:Y:S01]  /*0550*/  ISETP.EQ.AND P0, PT, R12, R5, !P0 ;  /* 0x000000050c00720c */ /* 0x000fe20004702270 */
[----:B------:R-:W-:Y:S01]  /*0560*/  IMAD R12, R16, -0xf4240, RZ ;  /* 0xfff0bdc0100c7824 */ /* 0x000fe200078e02ff */
[----:B------:R-:W-:Y:S02]  /*0570*/  ISETP.EQ.AND P1, PT, R14, R7, PT ;  /* 0x000000070e00720c */ /* 0x000fe40003f22270 */
[----:B------:R-:W-:Y:S02]  /*0580*/  ISETP.EQ.AND P0, PT, R15, R6, P0 ;  /* 0x000000060f00720c */ /* 0x000fe40000702270 */
[----:B------:R-:W-:-:S04]  /*0590*/  IADD3 R12, PT, PT, R13, -R23, R12 ;  /* 0x800000170d0c7210 */ /* 0x000fc80007ffe00c */
[----:B------:R-:W-:-:S07]  /*05a0*/  IADD3.X R12, PT, PT, RZ, R12, RZ, P2, !PT ;  /* 0x0000000cff0c7210 */ /* 0x000fce00017fe4ff */
[----:B------:R-:W-:Y:S05]  /*05b0*/  @P0 BRA P1, `(.L_x_2) ;  /* 0x0000000400880947 */ /* 0x000fea0000800000 */
[----:B------:R-:W-:-:S04]  /*05c0*/  IADD3 R12, P0, PT, R10, 0x2, RZ ;  /* 0x000000020a0c7810 */ /* 0x000fc80007f1e0ff */
[----:B------:R-:W-:-:S05]  /*05d0*/  IADD3.X R13, PT, PT, RZ, R11, RZ, P0, !PT ;  /* 0x0000000bff0d7210 */ /* 0x000fca00007fe4ff */
[----:B------:R-:W-:-:S04]  /*05e0*/  IMAD.WIDE.U32 R14, R13, -0x2849cb25, RZ ;  /* 0xd7b634db0d0e7825 */ /* 0x000fc800078e00ff */
[----:B------:R-:W-:-:S04]  /*05f0*/  IMAD.WIDE.U32 R16, P0, R12, 0x431bde82, R14 ;  /* 0x431bde820c107825 */ /* 0x000fc8000780000e */
[----:B------:R-:W-:Y:S01]  /*0600*/  IMAD.WIDE.U32 R14, R12, -0x2849cb25, RZ ;  /* 0xd7b634db0c0e7825 */ /* 0x000fe200078e00ff */
[----:B------:R-:W-:Y:S02]  /*0610*/  IADD3.X R19, PT, PT, RZ, RZ, RZ, P0, !PT ;  /* 0x000000ffff137210 */ /* 0x000fe400007fe4ff */
[----:B------:R-:W-:Y:S02]  /*0620*/  MOV R18, R17 ;  /* 0x0000001100127202 */ /* 0x000fe40000000f00 */
        /* <DEDUP_REMOVED lines=22> */
[----:B------:R-:W-:-:S05]  /*0790*/  IADD3 R10, P0, PT, R10, 0x3, RZ ;  /* 0x000000030a0a7810 */ /* 0x000fca0007f1e0ff */
[----:B------:R-:W-:-:S04]  /*07a0*/  IMAD.X R11, RZ, RZ, R11, P0 ;  /* 0x000000ffff0b7224 */ /* 0x000fc800000e060b */
        /* <DEDUP_REMOVED lines=27> */
[----:B------:R-:W-:-:S04]  /*0960*/  IADD3 R9, PT, PT, R9, 0x4, RZ ;  /* 0x0000000409097810 */ /* 0x000fc80007ffe0ff */
[----:B------:R-:W-:-:S13]  /*0970*/  ISETP.NE.AND P0, PT, R9, 0x3e8, PT ;  /* 0x000003e80900780c */ /* 0x000fda0003f05270 */
[----:B------:R-:W-:Y:S05]  /*0980*/  @!P0 BRA `(.L_x_3) ;  /* 0x00000000007c8947 */ /* 0x000fea0003800000 */
[----:B------:R-:W-:-:S04]  /*0990*/  IADD3 R10, P0, PT, R2, R9, RZ ;  /* 0x00000009020a7210 */ /* 0x000fc80007f1e0ff */
[----:B------:R-:W-:-:S05]  /*09a0*/  IADD3.X R11, PT, PT, RZ, R3, RZ, P0, !PT ;  /* 0x00000003ff0b7210 */ /* 0x000fca00007fe4ff */
[----:B------:R-:W-:-:S04]  /*09b0*/  IMAD.WIDE.U32 R12, R11, -0x2849cb25, RZ ;  /* 0xd7b634db0b0c7825 */ /* 0x000fc800078e00ff */
[----:B------:R-:W-:-:S04]  /*09c0*/  IMAD.WIDE.U32 R14, P0, R10, 0x431bde82, R12 ;  /* 0x431bde820a0e7825 */ /* 0x000fc8000780000c */
[----:B------:R-:W-:Y:S01]  /*09d0*/  IMAD.WIDE.U32 R12, R10, -0x2849cb25, RZ ;  /* 0xd7b634db0a0c7825 */ /* 0x000fe200078e00ff */
[----:B------:R-:W-:-:S03]  /*09e0*/  MOV R16, R15 ;  /* 0x0000000f00107202 */ /* 0x000fc60000000f00 */
[----:B------:R-:W-:Y:S01]  /*09f0*/  IMAD.X R17, RZ, RZ, RZ, P0 ;  /* 0x000000ffff117224 */ /* 0x000fe200000e06ff */
        /* <DEDUP_REMOVED lines=11> */
[----:B------:R-:W-:Y:S02]  /*0ab0*/  IMAD R8, R8, -0x9, R19 ;  /* 0xfffffff708087824 */ /* 0x000fe400078e0213 */
[----:B------:R-:W-:-:S03]  /*0ac0*/  IMAD.HI.U32 R14, R19, 0x55555556, RZ ;  /* 0x55555556130e7827 */ /* 0x000fc600078e00ff */
[----:B------:R-:W-:Y:S01]  /*0ad0*/  ISETP.EQ.AND P0, PT, R8, R5, !P0 ;  /* 0x000000050800720c */ /* 0x000fe20004702270 */
[--C-:B------:R-:W-:Y:S02]  /*0ae0*/  IMAD R13, R12, -0x51, R19.reuse ;  /* 0xffffffaf0c0d7824 */ /* 0x100fe400078e0213 */
[----:B------:R-:W-:Y:S02]  /*0af0*/  IMAD R14, R14, -0x3, R19 ;  /* 0xfffffffd0e0e7824 */ /* 0x000fe400078e0213 */
[----:B------:R-:W-:Y:S01]  /*0b00*/  IMAD R12, R16, -0xf4240, RZ ;  /* 0xfff0bdc0100c7824 */ /* 0x000fe200078e02ff */
[----:B------:R-:W-:-:S04]  /*0b10*/  ISETP.EQ.AND P0, PT, R13, R6, P0 ;  /* 0x000000060d00720c */ /* 0x000fc80000702270 */
[----:B------:R-:W-:Y:S02]  /*0b20*/  ISETP.EQ.AND P0, PT, R14, R7, P0 ;  /* 0x000000070e00720c */ /* 0x000fe40000702270 */
[----:B------:R-:W-:-:S04]  /*0b30*/  IADD3 R12, PT, PT, R15, -R21, R12 ;  /* 0x800000150f0c7210 */ /* 0x000fc80007ffe00c */
[----:B------:R-:W-:-:S07]  /*0b40*/  IADD3.X R12, PT, PT, RZ, R12, RZ, P1, !PT ;  /* 0x0000000cff0c7210 */ /* 0x000fce0000ffe4ff */
[----:B------:R-:W-:Y:S05]  /*0b50*/  @!P0 BRA `(.L_x_4) ;  /* 0xfffffff800248947 */ /* 0x000fea000383ffff */
[----:B------:R-:W-:Y:S01]  /*0b60*/  MOV R8, R19 ;  /* 0x0000001300087202 */ /* 0x000fe20000000f00 */
[----:B------:R-:W-:Y:S06]  /*0b70*/  BRA `(.L_x_2) ;  /* 0x0000000000187947 */ /* 0x000fec0003800000 */
.L_x_3:
[----:B------:R-:W0:Y:S01]  /*0b80*/  LDC.64 R2, c[0x0][0x380] ;  /* 0x0000e000ff027b82 */ /* 0x000e220000000a00 */
[----:B------:R-:W-:Y:S01]  /*0b90*/  HFMA2 R4, -RZ, RZ, 0, 5.9604644775390625e-08 ;  /* 0x00000001ff047431 */ /* 0x000fe200000001ff */
[----:B------:R-:W-:Y:S01]  /*0ba0*/  MOV R5, 0x0 ;  /* 0x0000000000057802 */ /* 0x000fe20000000f00 */
[----:B0-----:R-:W-:-:S05]  /*0bb0*/  IMAD.WIDE R2, R0, 0x8, R2 ;  /* 0x0000000800027825 */ /* 0x001fca00078e0202 */
[----:B------:R-:W-:Y:S01]  /*0bc0*/  STG.E.64 desc[UR4][R2.64], R4 ;  /* 0x0000000402007986 */ /* 0x000fe2000c101b04 */
[----:B------:R-:W-:Y:S05]  /*0bd0*/  EXIT ;  /* 0x000000000000794d */ /* 0x000fea0003800000 */
.L_x_2:
[----:B------:R-:W-:Y:S05]  /*0be0*/  BSYNC.RECONVERGENT B0 ;  /* 0x0000000000007941 */ /* 0x000fea0003800200 */
.L_x_1:
[----:B------:R-:W0:Y:S01]  /*0bf0*/  LDC.64 R2, c[0x0][0x380] ;  /* 0x0000e000ff027b82 */ /* 0x000e220000000a00 */
[----:B------:R-:W-:Y:S01]  /*0c00*/  MOV R9, R12 ;  /* 0x0000000c00097202 */ /* 0x000fe20000000f00 */
[----:B0-----:R-:W-:-:S05]  /*0c10*/  IMAD.WIDE R2, R0, 0x8, R2 ;  /* 0x0000000800027825 */ /* 0x001fca00078e0202 */
[----:B------:R-:W-:Y:S01]  /*0c20*/  STG.E.64 desc[UR4][R2.64], R8 ;  /* 0x0000000802007986 */ /* 0x000fe2000c101b04 */
[----:B------:R-:W-:Y:S05]  /*0c30*/  EXIT ;  /* 0x000000000000794d */ /* 0x000fea0003800000 */
.L_x_5:
        /* <DEDUP_REMOVED lines=12> */
.L_x_7:


//--------------------- .nv.shared._Z23gold_cluster_batch_stepPmS_S_S_S_ihhhh --------------------------
	.section	.nv.shared._Z23gold_cluster_batch_stepPmS_S_S_S_ihhhh,"aw",@nobits
	.sectionflags	@""
.nv.shared._Z23gold_cluster_batch_stepPmS_S_S_S_ihhhh:
	.zero		1028


//--------------------- .nv.shared.reserved.0     --------------------------
	.section	.nv.shared.reserved.0,"aw",@nobits
	.weak		__nv_reservedSMEM_offset_0_alias
	.size		__nv_reservedSMEM_offset_0_alias, 0, 64
	.other		__nv_reservedSMEM_offset_0_alias,@"STO_CUDA_RESERVED_SHARED STV_DEFAULT"
__nv_reservedSMEM_offset_0_alias:
	.zero		0
	.zero		64


//--------------------- .nv.shared._Z27generate_gold_cluster_jumpsPmihhhh --------------------------
	.section	.nv.shared._Z27generate_gold_cluster_jumpsPmihhhh,"aw",@nobits
	.sectionflags	@""
.nv.shared._Z27generate_gold_cluster_jumpsPmihhhh:
	.zero		1028


//--------------------- .nv.constant0._Z23gold_cluster_batch_stepPmS_S_S_S_ihhhh --------------------------
	.section	.nv.constant0._Z23gold_cluster_batch_stepPmS_S_S_S_ihhhh,"a",@progbits
	.sectionflags	@""
	.align	4
.nv.constant0._Z23gold_cluster_batch_stepPmS_S_S_S_ihhhh:
	.zero		944


//--------------------- .nv.constant0._Z27generate_gold_cluster_jumpsPmihhhh --------------------------
	.section	.nv.constant0._Z27generate_gold_cluster_jumpsPmihhhh,"a",@progbits
	.sectionflags	@""
	.align	4
.nv.constant0._Z27generate_gold_cluster_jumpsPmihhhh:
	.zero		912


//--------------------- SYMBOLS --------------------------

	.type		.nv.reservedSmem.offset0,@object
	.size		.nv.reservedSmem.offset0,0x4
	.type		.nv.reservedSmem.cap,@object
	.size		.nv.reservedSmem.cap,0x4
